//
// Generated by NVIDIA NVVM Compiler
//
// Compiler Build ID: CL-36424714
// Cuda compilation tools, release 13.0, V13.0.88
// Based on NVVM 20.0.0
//

.version 9.0
.target sm_100
.address_size 64

	// .globl	generate_random_bytes

.visible .entry generate_random_bytes(
	.param .u64 .ptr .align 1 generate_random_bytes_param_0,
	.param .u64 .ptr .align 1 generate_random_bytes_param_1,
	.param .u32 generate_random_bytes_param_2
)
{
	.reg .pred 	%p<2>;
	.reg .b32 	%r<14>;
	.reg .b64 	%rd<16>;

	ld.param.u64 	%rd1, [generate_random_bytes_param_0];
	ld.param.u64 	%rd2, [generate_random_bytes_param_1];
	ld.param.u32 	%r2, [generate_random_bytes_param_2];
	mov.u32 	%r3, %ctaid.x;
	mov.u32 	%r4, %ntid.x;
	mov.u32 	%r5, %tid.x;
	mad.lo.s32 	%r1, %r3, %r4, %r5;
	setp.ge.s32 	%p1, %r1, %r2;
	@%p1 bra 	$L__BB0_2;
	cvta.to.global.u64 	%rd3, %rd2;
	cvta.to.global.u64 	%rd4, %rd1;
	ld.global.u64 	%rd5, [%rd3];
	ld.global.u64 	%rd6, [%rd3+8];
	add.s64 	%rd7, %rd6, %rd5;
	xor.b64  	%rd8, %rd6, %rd5;
	mov.b64 	{%r6, %r7}, %rd5;
	shf.l.wrap.b32 	%r8, %r7, %r6, 23;
	shf.l.wrap.b32 	%r9, %r6, %r7, 23;
	mov.b64 	%rd9, {%r9, %r8};
	shl.b64 	%rd10, %rd8, 14;
	xor.b64  	%rd11, %rd9, %rd10;
	xor.b64  	%rd12, %rd11, %rd8;
	st.global.u64 	[%rd3], %rd12;
	mov.b64 	{%r10, %r11}, %rd8;
	shf.l.wrap.b32 	%r12, %r11, %r10, 4;
	shf.l.wrap.b32 	%r13, %r10, %r11, 4;
	mov.b64 	%rd13, {%r13, %r12};
	st.global.u64 	[%rd3+8], %rd13;
	cvt.s64.s32 	%rd14, %r1;
	add.s64 	%rd15, %rd4, %rd14;
	st.global.u8 	[%rd15], %rd7;
$L__BB0_2:
	ret;

}


// ===== COMPILED SASS (sm_100) =====

	.target	sm_100

	.elftype	@"ET_EXEC"


//--------------------- .note.nv.tkinfo           --------------------------
	.section	.note.nv.tkinfo,"",@"SHT_NOTE"
	.sectionflags	@"SHF_NOTE_NV_TKINFO"
	.tkinfo
        /*0018*/ 	.word	0x00000002
        /*0030*/ 	.string	""
        /*0030*/ 	.string	"ptxas"
        /*0030*/ 	.string	"Cuda compilation tools, release 13.0, V13.0.88"
        /*0030*/ 	.string	"Build cuda_13.0.r13.0/compiler.36424714_0"
        /*0030*/ 	.string	"-arch sm_100 -m 64 "



//--------------------- .note.nv.cuinfo           --------------------------
	.section	.note.nv.cuinfo,"",@"SHT_NOTE"
	.sectionflags	@"SHF_NOTE_NV_CUINFO"
        /*0018*/ 	.short	0x0002
        /*001a*/ 	.short	0x0064
        /*001c*/ 	.short	0x0082
	.zero		2


//--------------------- .nv.info                  --------------------------
	.section	.nv.info,"",@"SHT_CUDA_INFO"
	.align	4


	//----- nvinfo : EIATTR_REGCOUNT
	.align		4
        /*0000*/ 	.byte	0x04, 0x2f
        /*0002*/ 	.short	(.L_1 - .L_0)
	.align		4
.L_0:
        /*0004*/ 	.word	index@(generate_random_bytes)
        /*0008*/ 	.word	0x00000012


	//----- nvinfo : EIATTR_FRAME_SIZE
	.align		4
.L_1:
        /*000c*/ 	.byte	0x04, 0x11
        /*000e*/ 	.short	(.L_3 - .L_2)
	.align		4
.L_2:
        /*0010*/ 	.word	index@(generate_random_bytes)
        /*0014*/ 	.word	0x00000000


	//----- nvinfo : EIATTR_MIN_STACK_SIZE
	.align		4
.L_3:
        /*0018*/ 	.byte	0x04, 0x12
        /*001a*/ 	.short	(.L_5 - .L_4)
	.align		4
.L_4:
        /*001c*/ 	.word	index@(generate_random_bytes)
        /*0020*/ 	.word	0x00000000
.L_5:


//--------------------- .nv.compat                --------------------------
	.section	.nv.compat,"",@"SHT_CUDA_COMPAT_INFO"
	.align	4
        /*0000*/ 	.byte	0x02, 0x09, 0x00, 0x00, 0x02, 0x02, 0x01, 0x00, 0x02, 0x05, 0x05, 0x00, 0x03, 0x07, 0x01, 0x01
        /*0010*/ 	.byte	0x02, 0x03, 0x00, 0x00, 0x02, 0x06, 0x01, 0x00, 0x04, 0x0b, 0x08, 0x00, 0x09, 0x00, 0x00, 0x00
        /*0020*/ 	.byte	0x00, 0x00, 0x00, 0x00


//--------------------- .nv.info.generate_random_bytes --------------------------
	.section	.nv.info.generate_random_bytes,"",@"SHT_CUDA_INFO"
	.sectionflags	@""
	.align	4


	//----- nvinfo : EIATTR_CUDA_API_VERSION
	.align		4
        /*0000*/ 	.byte	0x04, 0x37
        /*0002*/ 	.short	(.L_7 - .L_6)
.L_6:
        /*0004*/ 	.word	0x00000082


	//----- nvinfo : EIATTR_KPARAM_INFO
	.align		4
.L_7:
        /*0008*/ 	.byte	0x04, 0x17
        /*000a*/ 	.short	(.L_9 - .L_8)
.L_8:
        /*000c*/ 	.word	0x00000000
        /*0010*/ 	.short	0x0002
        /*0012*/ 	.short	0x0010
        /*0014*/ 	.byte	0x00, 0xf0, 0x11, 0x00


	//----- nvinfo : EIATTR_KPARAM_INFO
	.align		4
.L_9:
        /*0018*/ 	.byte	0x04, 0x17
        /*001a*/ 	.short	(.L_11 - .L_10)
.L_10:
        /*001c*/ 	.word	0x00000000
        /*0020*/ 	.short	0x0001
        /*0022*/ 	.short	0x0008
        /*0024*/ 	.byte	0x00, 0xf5, 0x21, 0x00


	//----- nvinfo : EIATTR_KPARAM_INFO
	.align		4
.L_11:
        /*0028*/ 	.byte	0x04, 0x17
        /*002a*/ 	.short	(.L_13 - .L_12)
.L_12:
        /*002c*/ 	.word	0x00000000
        /*0030*/ 	.short	0x0000
        /*0032*/ 	.short	0x0000
        /*0034*/ 	.byte	0x00, 0xf5, 0x21, 0x00


	//----- nvinfo : EIATTR_SPARSE_MMA_MASK
	.align		4
.L_13:
        /*0038*/ 	.byte	0x03, 0x50
        /*003a*/ 	.short	0x0000


	//----- nvinfo : EIATTR_MAXREG_COUNT
	.align		4
        /*003c*/ 	.byte	0x03, 0x1b
        /*003e*/ 	.short	0x00ff


	//----- nvinfo : EIATTR_MERCURY_ISA_VERSION
	.align		4
        /*0040*/ 	.byte	0x03, 0x5f
        /*0042*/ 	.short	0x0101


	//----- nvinfo : EIATTR_VRC_CTA_INIT_COUNT
	.align		4
        /*0044*/ 	.byte	0x02, 0x4a
	.zero		1
	.zero		1


	//----- nvinfo : EIATTR_EXIT_INSTR_OFFSETS
	.align		4
        /*0048*/ 	.byte	0x04, 0x1c
        /*004a*/ 	.short	(.L_15 - .L_14)


	//   ....[0]....
.L_14:
        /*004c*/ 	.word	0x00000070


	//   ....[1]....
        /*0050*/ 	.word	0x000001f0


	//----- nvinfo : EIATTR_CBANK_PARAM_SIZE
	.align		4
.L_15:
        /*0054*/ 	.byte	0x03, 0x19
        /*0056*/ 	.short	0x0014


	//----- nvinfo : EIATTR_PARAM_CBANK
	.align		4
        /*0058*/ 	.byte	0x04, 0x0a
        /*005a*/ 	.short	(.L_17 - .L_16)
	.align		4
.L_16:
        /*005c*/ 	.word	index@(.nv.constant0.generate_random_bytes)
        /*0060*/ 	.short	0x0380
        /*0062*/ 	.short	0x0014


	//----- nvinfo : EIATTR_SW_WAR
	.align		4
.L_17:
        /*0064*/ 	.byte	0x04, 0x36
        /*0066*/ 	.short	(.L_19 - .L_18)
.L_18:
        /*0068*/ 	.word	0x00000008
.L_19:


//--------------------- .nv.callgraph             --------------------------
	.section	.nv.callgraph,"",@"SHT_CUDA_CALLGRAPH"
	.align	4
	.sectionentsize	8
	.align		4
        /*0000*/ 	.word	0x00000000
	.align		4
        /*0004*/ 	.word	0xffffffff
	.align		4
        /*0008*/ 	.word	0x00000000
	.align		4
        /*000c*/ 	.word	0xfffffffe
	.align		4
        /*0010*/ 	.word	0x00000000
	.align		4
        /*0014*/ 	.word	0xfffffffd
	.align		4
        /*0018*/ 	.word	0x00000000
	.align		4
        /*001c*/ 	.word	0xfffffffc


//--------------------- .text.generate_random_bytes --------------------------
	.section	.text.generate_random_bytes,"ax",@progbits
	.align	128
        .global         generate_random_bytes
        .type           generate_random_bytes,@function
        .size           generate_random_bytes,(.L_x_1 - generate_random_bytes)
        .other          generate_random_bytes,@"STO_CUDA_ENTRY STV_DEFAULT"
generate_random_bytes:
.text.generate_random_bytes:
[----:B------:R-:W-:Y:S01]  /*0000*/  LDC R1, c[0x0][0x37c] ;  /* 0x0000df00ff017b82 */ /* 0x000fe20000000800 */
[----:B------:R-:W0:Y:S07]  /*0010*/  S2R R3, SR_TID.X ;  /* 0x0000000000037919 */ /* 0x000e2e0000002100 */
[----:B------:R-:W0:Y:S01]  /*0020*/  S2UR UR4, SR_CTAID.X ;  /* 0x00000000000479c3 */ /* 0x000e220000002500 */
[----:B------:R-:W1:Y:S07]  /*0030*/  LDCU UR5, c[0x0][0x390] ;  /* 0x00007200ff0577ac */ /* 0x000e6e0008000800 */
[----:B------:R-:W0:Y:S02]  /*0040*/  LDC R0, c[0x0][0x360] ;  /* 0x0000d800ff007b82 */ /* 0x000e240000000800 */
[----:B0-----:R-:W-:-:S05]  /*0050*/  IMAD R0, R0, UR4, R3 ;  /* 0x0000000400007c24 */ /* 0x001fca000f8e0203 */
[----:B-1----:R-:W-:-:S13]  /*0060*/  ISETP.GE.AND P0, PT, R0, UR5, PT ;  /* 0x0000000500007c0c */ /* 0x002fda000bf06270 */
[----:B------:R-:W-:Y:S05]  /*0070*/  @P0 EXIT ;  /* 0x000000000000094d */ /* 0x000fea0003800000 */
[----:B------:R-:W0:Y:S01]  /*0080*/  LDC.64 R4, c[0x0][0x388] ;  /* 0x0000e200ff047b82 */ /* 0x000e220000000a00 */
[----:B------:R-:W0:Y:S01]  /*0090*/  LDCU.64 UR4, c[0x0][0x358] ;  /* 0x00006b00ff0477ac */ /* 0x000e220008000a00 */
[----:B------:R-:W1:Y:S01]  /*00a0*/  LDCU.64 UR6, c[0x0][0x380] ;  /* 0x00007000ff0677ac */ /* 0x000e620008000a00 */
[----:B0-----:R-:W2:Y:S04]  /*00b0*/  LDG.E.64 R6, desc[UR4][R4.64] ;  /* 0x0000000404067981 */ /* 0x001ea8000c1e1b00 */
[----:B------:R-:W3:Y:S01]  /*00c0*/  LDG.E.64 R2, desc[UR4][R4.64+0x8] ;  /* 0x0000080404027981 */ /* 0x000ee2000c1e1b00 */
[----:B--2---:R-:W-:Y:S02]  /*00d0*/  SHF.L.W.U32.HI R9, R6, 0x17, R7 ;  /* 0x0000001706097819 */ /* 0x004fe40000010e07 */
[----:B------:R-:W-:-:S02]  /*00e0*/  SHF.L.W.U32.HI R8, R7, 0x17, R6 ;  /* 0x0000001707087819 */ /* 0x000fc40000010e06 */
[----:B---3--:R-:W-:Y:S02]  /*00f0*/  LOP3.LUT R12, R2, R6, RZ, 0x3c, !PT ;  /* 0x00000006020c7212 */ /* 0x008fe400078e3cff */
[----:B------:R-:W-:-:S03]  /*0100*/  LOP3.LUT R15, R3, R7, RZ, 0x3c, !PT ;  /* 0x00000007030f7212 */ /* 0x000fc600078e3cff */
[C---:B------:R-:W-:Y:S01]  /*0110*/  IMAD.SHL.U32 R10, R12.reuse, 0x4000, RZ ;  /* 0x000040000c0a7824 */ /* 0x040fe200078e00ff */
[----:B------:R-:W-:-:S04]  /*0120*/  SHF.L.U64.HI R13, R12, 0xe, R15 ;  /* 0x0000000e0c0d7819 */ /* 0x000fc8000001020f */
[----:B------:R-:W-:Y:S02]  /*0130*/  LOP3.LUT R11, R9, R10, RZ, 0x3c, !PT ;  /* 0x0000000a090b7212 */ /* 0x000fe400078e3cff */
[----:B------:R-:W-:Y:S02]  /*0140*/  LOP3.LUT R13, R8, R13, RZ, 0x3c, !PT ;  /* 0x0000000d080d7212 */ /* 0x000fe400078e3cff */
[----:B------:R-:W-:Y:S02]  /*0150*/  SHF.L.W.U32.HI R9, R15, 0x4, R12 ;  /* 0x000000040f097819 */ /* 0x000fe40000010e0c */
[----:B------:R-:W-:Y:S02]  /*0160*/  SHF.L.W.U32.HI R8, R12, 0x4, R15 ;  /* 0x000000040c087819 */ /* 0x000fe40000010e0f */
[----:B-1----:R-:W-:Y:S02]  /*0170*/  IADD3 R12, P0, PT, R0, UR6, RZ ;  /* 0x00000006000c7c10 */ /* 0x002fe4000ff1e0ff */
[----:B------:R-:W-:Y:S01]  /*0180*/  LOP3.LUT R10, R11, R2, R6, 0x96, !PT ;  /* 0x000000020b0a7212 */ /* 0x000fe200078e9606 */
[----:B------:R-:W-:Y:S01]  /*0190*/  STG.E.64 desc[UR4][R4.64+0x8], R8 ;  /* 0x0000080804007986 */ /* 0x000fe2000c101b04 */
[----:B------:R-:W-:Y:S01]  /*01a0*/  LOP3.LUT R11, R13, R3, R7, 0x96, !PT ;  /* 0x000000030d0b7212 */ /* 0x000fe200078e9607 */
[----:B------:R-:W-:Y:S01]  /*01b0*/  IMAD.IADD R3, R6, 0x1, R2 ;  /* 0x0000000106037824 */ /* 0x000fe200078e0202 */
[----:B------:R-:W-:-:S03]  /*01c0*/  LEA.HI.X.SX32 R13, R0, UR7, 0x1, P0 ;  /* 0x00000007000d7c11 */ /* 0x000fc600080f0eff */
[----:B------:R-:W-:Y:S04]  /*01d0*/  STG.E.64 desc[UR4][R4.64], R10 ;  /* 0x0000000a04007986 */ /* 0x000fe8000c101b04 */
[----:B------:R-:W-:Y:S01]  /*01e0*/  STG.E.U8 desc[UR4][R12.64], R3 ;  /* 0x000000030c007986 */ /* 0x000fe2000c101104 */
[----:B------:R-:W-:Y:S05]  /*01f0*/  EXIT ;  /* 0x000000000000794d */ /* 0x000fea0003800000 */
.L_x_0:
[----:B------:R-:W-:-:S00]  /*0200*/  BRA `(.L_x_0) ;  /* 0xfffffffc00fc7947 */ /* 0x000fc0000383ffff */
[----:B------:R-:W-:-:S00]  /*0210*/  NOP ;  /* 0x0000000000007918 */ /* 0x000fc00000000000 */
        /* <DEDUP_REMOVED lines=14> */
.L_x_1:


//--------------------- .nv.shared.reserved.0     --------------------------
	.section	.nv.shared.reserved.0,"aw",@nobits
	.weak		__nv_reservedSMEM_offset_0_alias
	.size		__nv_reservedSMEM_offset_0_alias, 0, 64
	.other		__nv_reservedSMEM_offset_0_alias,@"STO_CUDA_RESERVED_SHARED STV_DEFAULT"
__nv_reservedSMEM_offset_0_alias:
	.zero		0
	.zero		64


//--------------------- .nv.constant0.generate_random_bytes --------------------------
	.section	.nv.constant0.generate_random_bytes,"a",@progbits
	.sectionflags	@""
	.align	4
.nv.constant0.generate_random_bytes:
	.zero		916


//--------------------- SYMBOLS --------------------------

	.type		.nv.reservedSmem.offset0,@object
	.size		.nv.reservedSmem.offset0,0x4
